	.headerflags	@"EF_CUDA_TEXMODE_UNIFIED EF_CUDA_64BIT_ADDRESS EF_CUDA_ACCELERATORS EF_CUDA_SM90 EF_CUDA_VIRTUAL_SM(EF_CUDA_SM90)"
	.elftype	@"ET_EXEC"


//--------------------- .nv.info                  --------------------------
	.section	.nv.info,"",@"SHT_CUDA_INFO"
	.align	4


	//----- nvinfo : EIATTR_REGCOUNT
	.align		4
        /*0000*/ 	.byte	0x04, 0x2f
        /*0002*/ 	.short	(.L_1 - .L_0)
	.align		4
.L_0:
        /*0004*/ 	.word	index@(triton_poi_fused_add_convolution_hardtanh_hardtanh_backward_2)
        /*0008*/ 	.word	0x00000012


	//----- nvinfo : EIATTR_MIN_STACK_SIZE
	.align		4
.L_1:
        /*000c*/ 	.byte	0x04, 0x12
        /*000e*/ 	.short	(.L_3 - .L_2)
	.align		4
.L_2:
        /*0010*/ 	.word	index@(triton_poi_fused_add_convolution_hardtanh_hardtanh_backward_2)
        /*0014*/ 	.word	0x00000000


	//----- nvinfo : EIATTR_FRAME_SIZE
	.align		4
.L_3:
        /*0018*/ 	.byte	0x04, 0x11
        /*001a*/ 	.short	(.L_5 - .L_4)
	.align		4
.L_4:
        /*001c*/ 	.word	index@(triton_poi_fused_add_convolution_hardtanh_hardtanh_backward_2)
        /*0020*/ 	.word	0x00000000


	//----- nvinfo : EIATTR_MIN_STACK_SIZE
	.align		4
.L_5:
        /*0024*/ 	.byte	0x04, 0x12
        /*0026*/ 	.short	(.L_7 - .L_6)
	.align		4
.L_6:
        /*0028*/ 	.word	index@(triton_poi_fused_add_convolution_hardtanh_hardtanh_backward_2)
        /*002c*/ 	.word	0x00000000
.L_7:


//--------------------- .nv.info.triton_poi_fused_add_convolution_hardtanh_hardtanh_backward_2 --------------------------
	.section	.nv.info.triton_poi_fused_add_convolution_hardtanh_hardtanh_backward_2,"",@"SHT_CUDA_INFO"
	.sectionflags	@""
	.align	4


	//----- nvinfo : EIATTR_CUDA_API_VERSION
	.align		4
        /*0000*/ 	.byte	0x04, 0x37
        /*0002*/ 	.short	(.L_9 - .L_8)
.L_8:
        /*0004*/ 	.word	0x0000007c


	//----- nvinfo : EIATTR_KPARAM_INFO
	.align		4
.L_9:
        /*0008*/ 	.byte	0x04, 0x17
        /*000a*/ 	.short	(.L_11 - .L_10)
.L_10:
        /*000c*/ 	.word	0x00000000
        /*0010*/ 	.short	0x0006
        /*0012*/ 	.short	0x0030
        /*0014*/ 	.byte	0x00, 0xf0, 0x11, 0x00


	//----- nvinfo : EIATTR_KPARAM_INFO
	.align		4
.L_11:
        /*0018*/ 	.byte	0x04, 0x17
        /*001a*/ 	.short	(.L_13 - .L_12)
.L_12:
        /*001c*/ 	.word	0x00000000
        /*0020*/ 	.short	0x0005
        /*0022*/ 	.short	0x0028
        /*0024*/ 	.byte	0x00, 0xf4, 0x21, 0x00


	//----- nvinfo : EIATTR_KPARAM_INFO
	.align		4
.L_13:
        /*0028*/ 	.byte	0x04, 0x17
        /*002a*/ 	.short	(.L_15 - .L_14)
.L_14:
        /*002c*/ 	.word	0x00000000
        /*0030*/ 	.short	0x0004
        /*0032*/ 	.short	0x0020
        /*0034*/ 	.byte	0x00, 0xf4, 0x21, 0x00


	//----- nvinfo : EIATTR_KPARAM_INFO
	.align		4
.L_15:
        /*0038*/ 	.byte	0x04, 0x17
        /*003a*/ 	.short	(.L_17 - .L_16)
.L_16:
        /*003c*/ 	.word	0x00000000
        /*0040*/ 	.short	0x0003
        /*0042*/ 	.short	0x0018
        /*0044*/ 	.byte	0x00, 0xf4, 0x21, 0x00


	//----- nvinfo : EIATTR_KPARAM_INFO
	.align		4
.L_17:
        /*0048*/ 	.byte	0x04, 0x17
        /*004a*/ 	.short	(.L_19 - .L_18)
.L_18:
        /*004c*/ 	.word	0x00000000
        /*0050*/ 	.short	0x0002
        /*0052*/ 	.short	0x0010
        /*0054*/ 	.byte	0x00, 0xf4, 0x21, 0x00


	//----- nvinfo : EIATTR_KPARAM_INFO
	.align		4
.L_19:
        /*0058*/ 	.byte	0x04, 0x17
        /*005a*/ 	.short	(.L_21 - .L_20)
.L_20:
        /*005c*/ 	.word	0x00000000
        /*0060*/ 	.short	0x0001
        /*0062*/ 	.short	0x0008
        /*0064*/ 	.byte	0x00, 0xf4, 0x21, 0x00


	//----- nvinfo : EIATTR_KPARAM_INFO
	.align		4
.L_21:
        /*0068*/ 	.byte	0x04, 0x17
        /*006a*/ 	.short	(.L_23 - .L_22)
.L_22:
        /*006c*/ 	.word	0x00000000
        /*0070*/ 	.short	0x0000
        /*0072*/ 	.short	0x0000
        /*0074*/ 	.byte	0x00, 0xf4, 0x21, 0x00


	//----- nvinfo : EIATTR_SPARSE_MMA_MASK
	.align		4
.L_23:
        /*0078*/ 	.byte	0x03, 0x50
        /*007a*/ 	.short	0x0000


	//----- nvinfo : EIATTR_MAXREG_COUNT
	.align		4
        /*007c*/ 	.byte	0x03, 0x1b
        /*007e*/ 	.short	0x00ff


	//----- nvinfo : EIATTR_EXIT_INSTR_OFFSETS
	.align		4
        /*0080*/ 	.byte	0x04, 0x1c
        /*0082*/ 	.short	(.L_25 - .L_24)


	//   ....[0]....
.L_24:
        /*0084*/ 	.word	0x000002b0


	//   ....[1]....
        /*0088*/ 	.word	0x000002d0


	//----- nvinfo : EIATTR_REQNTID
	.align		4
.L_25:
        /*008c*/ 	.byte	0x04, 0x10
        /*008e*/ 	.short	(.L_27 - .L_26)
.L_26:
        /*0090*/ 	.word	0x00000080
        /*0094*/ 	.word	0x00000001
        /*0098*/ 	.word	0x00000001


	//----- nvinfo : EIATTR_CBANK_PARAM_SIZE
	.align		4
.L_27:
        /*009c*/ 	.byte	0x03, 0x19
        /*009e*/ 	.short	0x0034


	//----- nvinfo : EIATTR_PARAM_CBANK
	.align		4
        /*00a0*/ 	.byte	0x04, 0x0a
        /*00a2*/ 	.short	(.L_29 - .L_28)
	.align		4
.L_28:
        /*00a4*/ 	.word	index@(.nv.constant0.triton_poi_fused_add_convolution_hardtanh_hardtanh_backward_2)
        /*00a8*/ 	.short	0x0210
        /*00aa*/ 	.short	0x0034


	//----- nvinfo : EIATTR_SW_WAR
	.align		4
.L_29:
        /*00ac*/ 	.byte	0x04, 0x36
        /*00ae*/ 	.short	(.L_31 - .L_30)
.L_30:
        /*00b0*/ 	.word	0x00000008
.L_31:


//--------------------- .nv.callgraph             --------------------------
	.section	.nv.callgraph,"",@"SHT_CUDA_CALLGRAPH"
	.align	4
	.sectionentsize	8
	.align		4
        /*0000*/ 	.word	0x00000000
	.align		4
        /*0004*/ 	.word	0xffffffff
	.align		4
        /*0008*/ 	.word	0x00000000
	.align		4
        /*000c*/ 	.word	0xfffffffe
	.align		4
        /*0010*/ 	.word	0x00000000
	.align		4
        /*0014*/ 	.word	0xfffffffd
	.align		4
        /*0018*/ 	.word	0x00000000
	.align		4
        /*001c*/ 	.word	0xfffffffc


//--------------------- .text.triton_poi_fused_add_convolution_hardtanh_hardtanh_backward_2 --------------------------
	.section	.text.triton_poi_fused_add_convolution_hardtanh_hardtanh_backward_2,"ax",@progbits
	.align	128
        .global         triton_poi_fused_add_convolution_hardtanh_hardtanh_backward_2
        .type           triton_poi_fused_add_convolution_hardtanh_hardtanh_backward_2,@function
        .size           triton_poi_fused_add_convolution_hardtanh_hardtanh_backward_2,(.L_x_1 - triton_poi_fused_add_convolution_hardtanh_hardtanh_backward_2)
        .other          triton_poi_fused_add_convolution_hardtanh_hardtanh_backward_2,@"STO_CUDA_ENTRY STV_DEFAULT"
triton_poi_fused_add_convolution_hardtanh_hardtanh_backward_2:
.text.triton_poi_fused_add_convolution_hardtanh_hardtanh_backward_2:
[----:B------:R-:W0:Y:S02]  /*0000*/  LDC R1, c[0x0][0x28] ;  /* 0x00000a00ff017b82 */ /* 0x000e240000000800 */
[----:B------:R-:W1:Y:S01]  /*0010*/  S2R R0, SR_TID.X ;  /* 0x0000000000007919 */ /* 0x000e620000002100 */
[----:B------:R-:W2:Y:S01]  /*0020*/  LDC.64 R4, c[0x0][0x218] ;  /* 0x00008600ff047b82 */ /* 0x000ea20000000a00 */
[----:B------:R-:W-:Y:S01]  /*0030*/  ULDC.64 UR4, c[0x0][0x208] ;  /* 0x0000820000047ab9 */ /* 0x000fe20000000a00 */
[----:B------:R-:W3:Y:S01]  /*0040*/  S2R R3, SR_CTAID.X ;  /* 0x0000000000037919 */ /* 0x000ee20000002500 */
[----:B------:R-:W-:Y:S01]  /*0050*/  IMAD.MOV.U32 R13, RZ, RZ, RZ ;  /* 0x000000ffff0d7224 */ /* 0x000fe200078e00ff */
[----:B------:R-:W-:-:S04]  /*0060*/  ULDC.64 UR6, c[0x0][0x230] ;  /* 0x00008c0000067ab9 */ /* 0x000fc80000000a00 */
[----:B------:R-:W4:Y:S01]  /*0070*/  LDC.64 R10, c[0x0][0x238] ;  /* 0x00008e00ff0a7b82 */ /* 0x000f220000000a00 */
[----:B-1----:R-:W-:Y:S02]  /*0080*/  LOP3.LUT R0, R0, 0x7f, RZ, 0xc0, !PT ;  /* 0x0000007f00007812 */ /* 0x002fe400078ec0ff */
[----:B---3--:R-:W-:-:S03]  /*0090*/  SHF.R.S32.HI R2, RZ, 0x18, R3 ;  /* 0x00000018ff027819 */ /* 0x008fc60000011403 */
[----:B------:R-:W-:Y:S01]  /*00a0*/  IMAD R0, R3, 0x80, R0 ;  /* 0x0000008003007824 */ /* 0x000fe200078e0200 */
[----:B------:R-:W-:-:S04]  /*00b0*/  SGXT R3, R2, 0x1 ;  /* 0x000000010203781a */ /* 0x000fc80000000200 */
[----:B------:R-:W-:Y:S02]  /*00c0*/  ISETP.GE.AND P1, PT, R0, 0x100, PT ;  /* 0x000001000000780c */ /* 0x000fe40003f26270 */
[----:B------:R-:W-:Y:S02]  /*00d0*/  LEA.HI R6, R3, R0, RZ, 0x4 ;  /* 0x0000000003067211 */ /* 0x000fe400078f20ff */
[----:B------:R-:W1:Y:S02]  /*00e0*/  LDC.64 R2, c[0x0][0x210] ;  /* 0x00008400ff027b82 */ /* 0x000e640000000a00 */
[----:B------:R-:W-:-:S04]  /*00f0*/  SHF.R.S32.HI R8, RZ, 0x4, R6 ;  /* 0x00000004ff087819 */ /* 0x000fc80000011406 */
[----:B------:R-:W-:Y:S02]  /*0100*/  LEA.HI R9, R8, R8, RZ, 0x2 ;  /* 0x0000000808097211 */ /* 0x000fe400078f10ff */
[----:B------:R-:W3:Y:S02]  /*0110*/  LDC.64 R6, c[0x0][0x220] ;  /* 0x00008800ff067b82 */ /* 0x000ee40000000a00 */
[----:B------:R-:W-:-:S05]  /*0120*/  LOP3.LUT R9, R9, 0xfffffffc, RZ, 0xc0, !PT ;  /* 0xfffffffc09097812 */ /* 0x000fca00078ec0ff */
[----:B------:R-:W-:-:S04]  /*0130*/  IMAD.IADD R9, R8, 0x1, -R9 ;  /* 0x0000000108097824 */ /* 0x000fc800078e0a09 */
[----:B--2---:R-:W-:Y:S01]  /*0140*/  IMAD.WIDE R4, R9, 0x4, R4 ;  /* 0x0000000409047825 */ /* 0x004fe200078e0204 */
[----:B------:R-:W-:-:S03]  /*0150*/  CS2R R8, SRZ ;  /* 0x0000000000087805 */ /* 0x000fc6000001ff00 */
[----:B-1----:R-:W-:-:S03]  /*0160*/  IMAD.WIDE R2, R0, 0x4, R2 ;  /* 0x0000000400027825 */ /* 0x002fc600078e0202 */
[----:B------:R-:W2:Y:S04]  /*0170*/  @!P1 LDG.E.EL R9, desc[UR4][R4.64] ;  /* 0x0000000404099981 */ /* 0x000ea8000c2e1900 */
[----:B------:R-:W2:Y:S01]  /*0180*/  @!P1 LDG.E R8, desc[UR4][R2.64] ;  /* 0x0000000402089981 */ /* 0x000ea2000c1e1900 */
[----:B---3--:R-:W-:-:S05]  /*0190*/  IMAD.WIDE R6, R0, 0x4, R6 ;  /* 0x0000000400067825 */ /* 0x008fca00078e0206 */
[----:B------:R1:W3:Y:S02]  /*01a0*/  @!P1 LDG.E R13, desc[UR4][R6.64] ;  /* 0x00000004060d9981 */ /* 0x0002e4000c1e1900 */
[----:B-1----:R-:W-:-:S04]  /*01b0*/  IADD3 R6, P4, R0, UR6, RZ ;  /* 0x0000000600067c10 */ /* 0x002fc8000ff9e0ff */
[C---:B------:R-:W-:Y:S01]  /*01c0*/  LEA.HI.X.SX32 R7, R0.reuse, UR7, 0x1, P4 ;  /* 0x0000000700077c11 */ /* 0x040fe2000a0f0eff */
[----:B----4-:R-:W-:-:S04]  /*01d0*/  IMAD.WIDE R4, R0, 0x4, R10 ;  /* 0x0000000400047825 */ /* 0x010fc800078e020a */
[----:B--2---:R-:W-:-:S04]  /*01e0*/  FADD R8, R9, R8 ;  /* 0x0000000809087221 */ /* 0x004fc80000000000 */
[----:B---3--:R-:W-:Y:S02]  /*01f0*/  FADD R12, R8, R13 ;  /* 0x0000000d080c7221 */ /* 0x008fe40000000000 */
[----:B------:R-:W1:Y:S03]  /*0200*/  LDC.64 R8, c[0x0][0x228] ;  /* 0x00008a00ff087b82 */ /* 0x000e660000000a00 */
[----:B------:R-:W-:-:S04]  /*0210*/  FSETP.GTU.AND P0, PT, R12, RZ, PT ;  /* 0x000000ff0c00720b */ /* 0x000fc80003f0c000 */
[----:B------:R-:W-:-:S04]  /*0220*/  FSEL R15, R12, RZ, P0 ;  /* 0x000000ff0c0f7208 */ /* 0x000fc80000000000 */
[C---:B------:R-:W-:Y:S02]  /*0230*/  FSETP.GEU.AND P3, PT, R15.reuse, 6, PT ;  /* 0x40c000000f00780b */ /* 0x040fe40003f6e000 */
[----:B------:R-:W-:Y:S02]  /*0240*/  FSETP.NAN.AND P2, PT, R15, R15, PT ;  /* 0x0000000f0f00720b */ /* 0x000fe40003f48000 */
[----:B------:R-:W-:Y:S01]  /*0250*/  FSETP.GE.OR P0, PT, R12, 6, !P0 ;  /* 0x40c000000c00780b */ /* 0x000fe20004706400 */
[----:B-1----:R-:W-:-:S08]  /*0260*/  IMAD.WIDE R2, R0, 0x4, R8 ;  /* 0x0000000400027825 */ /* 0x002fd000078e0208 */
[----:B------:R-:W-:Y:S02]  /*0270*/  @P3 SEL R15, R15, 0x40c00000, P2 ;  /* 0x40c000000f0f3807 */ /* 0x000fe40001000000 */
[----:B------:R-:W-:-:S03]  /*0280*/  SEL R9, RZ, 0x1, !P0 ;  /* 0x00000001ff097807 */ /* 0x000fc60004000000 */
[----:B------:R1:W-:Y:S04]  /*0290*/  @!P1 STG.E desc[UR4][R2.64], R15 ;  /* 0x0000000f02009986 */ /* 0x0003e8000c101904 */
[----:B------:R1:W-:Y:S01]  /*02a0*/  @!P1 STG.E.U8 desc[UR4][R6.64], R9 ;  /* 0x0000000906009986 */ /* 0x0003e2000c101104 */
[----:B------:R-:W-:Y:S05]  /*02b0*/  @P1 EXIT ;  /* 0x000000000000194d */ /* 0x000fea0003800000 */
[----:B------:R-:W-:Y:S01]  /*02c0*/  STG.E desc[UR4][R4.64], R13 ;  /* 0x0000000d04007986 */ /* 0x000fe2000c101904 */
[----:B------:R-:W-:Y:S05]  /*02d0*/  EXIT ;  /* 0x000000000000794d */ /* 0x000fea0003800000 */
.L_x_0:
[----:B------:R-:W-:-:S00]  /*02e0*/  BRA `(.L_x_0) ;  /* 0xfffffffc00fc7947 */ /* 0x000fc0000383ffff */
[----:B------:R-:W-:-:S00]  /*02f0*/  NOP ;  /* 0x0000000000007918 */ /* 0x000fc00000000000 */
        /* <DEDUP_REMOVED lines=8> */
.L_x_1:


//--------------------- .nv.constant0.triton_poi_fused_add_convolution_hardtanh_hardtanh_backward_2 --------------------------
	.section	.nv.constant0.triton_poi_fused_add_convolution_hardtanh_hardtanh_backward_2,"a",@progbits
	.sectionflags	@""
	.align	4
.nv.constant0.triton_poi_fused_add_convolution_hardtanh_hardtanh_backward_2:
	.zero		580
